	.headerflags	@"EF_CUDA_TEXMODE_UNIFIED EF_CUDA_64BIT_ADDRESS EF_CUDA_ACCELERATORS EF_CUDA_SM90 EF_CUDA_VIRTUAL_SM(EF_CUDA_SM90)"
	.elftype	@"ET_EXEC"


//--------------------- .nv.info                  --------------------------
	.section	.nv.info,"",@"SHT_CUDA_INFO"
	.align	4


	//----- nvinfo : EIATTR_REGCOUNT
	.align		4
        /*0000*/ 	.byte	0x04, 0x2f
        /*0002*/ 	.short	(.L_1 - .L_0)
	.align		4
.L_0:
        /*0004*/ 	.word	index@(triton_per_fused_native_layer_norm_0)
        /*0008*/ 	.word	0x0000000e


	//----- nvinfo : EIATTR_MIN_STACK_SIZE
	.align		4
.L_1:
        /*000c*/ 	.byte	0x04, 0x12
        /*000e*/ 	.short	(.L_3 - .L_2)
	.align		4
.L_2:
        /*0010*/ 	.word	index@(triton_per_fused_native_layer_norm_0)
        /*0014*/ 	.word	0x00000000


	//----- nvinfo : EIATTR_FRAME_SIZE
	.align		4
.L_3:
        /*0018*/ 	.byte	0x04, 0x11
        /*001a*/ 	.short	(.L_5 - .L_4)
	.align		4
.L_4:
        /*001c*/ 	.word	index@(triton_per_fused_native_layer_norm_0)
        /*0020*/ 	.word	0x00000000


	//----- nvinfo : EIATTR_MIN_STACK_SIZE
	.align		4
.L_5:
        /*0024*/ 	.byte	0x04, 0x12
        /*0026*/ 	.short	(.L_7 - .L_6)
	.align		4
.L_6:
        /*0028*/ 	.word	index@(triton_per_fused_native_layer_norm_0)
        /*002c*/ 	.word	0x00000000
.L_7:


//--------------------- .nv.info.triton_per_fused_native_layer_norm_0 --------------------------
	.section	.nv.info.triton_per_fused_native_layer_norm_0,"",@"SHT_CUDA_INFO"
	.sectionflags	@""
	.align	4


	//----- nvinfo : EIATTR_CUDA_API_VERSION
	.align		4
        /*0000*/ 	.byte	0x04, 0x37
        /*0002*/ 	.short	(.L_9 - .L_8)
.L_8:
        /*0004*/ 	.word	0x0000007c


	//----- nvinfo : EIATTR_KPARAM_INFO
	.align		4
.L_9:
        /*0008*/ 	.byte	0x04, 0x17
        /*000a*/ 	.short	(.L_11 - .L_10)
.L_10:
        /*000c*/ 	.word	0x00000000
        /*0010*/ 	.short	0x0004
        /*0012*/ 	.short	0x001c
        /*0014*/ 	.byte	0x00, 0xf0, 0x11, 0x00


	//----- nvinfo : EIATTR_KPARAM_INFO
	.align		4
.L_11:
        /*0018*/ 	.byte	0x04, 0x17
        /*001a*/ 	.short	(.L_13 - .L_12)
.L_12:
        /*001c*/ 	.word	0x00000000
        /*0020*/ 	.short	0x0003
        /*0022*/ 	.short	0x0018
        /*0024*/ 	.byte	0x00, 0xf0, 0x11, 0x00


	//----- nvinfo : EIATTR_KPARAM_INFO
	.align		4
.L_13:
        /*0028*/ 	.byte	0x04, 0x17
        /*002a*/ 	.short	(.L_15 - .L_14)
.L_14:
        /*002c*/ 	.word	0x00000000
        /*0030*/ 	.short	0x0002
        /*0032*/ 	.short	0x0010
        /*0034*/ 	.byte	0x00, 0xf4, 0x21, 0x00


	//----- nvinfo : EIATTR_KPARAM_INFO
	.align		4
.L_15:
        /*0038*/ 	.byte	0x04, 0x17
        /*003a*/ 	.short	(.L_17 - .L_16)
.L_16:
        /*003c*/ 	.word	0x00000000
        /*0040*/ 	.short	0x0001
        /*0042*/ 	.short	0x0008
        /*0044*/ 	.byte	0x00, 0xf4, 0x21, 0x00


	//----- nvinfo : EIATTR_KPARAM_INFO
	.align		4
.L_17:
        /*0048*/ 	.byte	0x04, 0x17
        /*004a*/ 	.short	(.L_19 - .L_18)
.L_18:
        /*004c*/ 	.word	0x00000000
        /*0050*/ 	.short	0x0000
        /*0052*/ 	.short	0x0000
        /*0054*/ 	.byte	0x00, 0xf4, 0x21, 0x00


	//----- nvinfo : EIATTR_SPARSE_MMA_MASK
	.align		4
.L_19:
        /*0058*/ 	.byte	0x03, 0x50
        /*005a*/ 	.short	0x0000


	//----- nvinfo : EIATTR_MAXREG_COUNT
	.align		4
        /*005c*/ 	.byte	0x03, 0x1b
        /*005e*/ 	.short	0x00ff


	//----- nvinfo : EIATTR_COOP_GROUP_MASK_REGIDS
	.align		4
        /*0060*/ 	.byte	0x04, 0x29
        /*0062*/ 	.short	(.L_21 - .L_20)


	//   ....[0]....
.L_20:
        /*0064*/ 	.word	0xffffffff


	//   ....[1]....
        /*0068*/ 	.word	0xffffffff


	//----- nvinfo : EIATTR_COOP_GROUP_INSTR_OFFSETS
	.align		4
.L_21:
        /*006c*/ 	.byte	0x04, 0x28
        /*006e*/ 	.short	(.L_23 - .L_22)


	//   ....[0]....
.L_22:
        /*0070*/ 	.word	0x000001d0


	//   ....[1]....
        /*0074*/ 	.word	0x000002f0


	//----- nvinfo : EIATTR_EXIT_INSTR_OFFSETS
	.align		4
.L_23:
        /*0078*/ 	.byte	0x04, 0x1c
        /*007a*/ 	.short	(.L_25 - .L_24)


	//   ....[0]....
.L_24:
        /*007c*/ 	.word	0x00000390


	//   ....[1]....
        /*0080*/ 	.word	0x000003e0


	//----- nvinfo : EIATTR_REQNTID
	.align		4
.L_25:
        /*0084*/ 	.byte	0x04, 0x10
        /*0086*/ 	.short	(.L_27 - .L_26)
.L_26:
        /*0088*/ 	.word	0x00000040
        /*008c*/ 	.word	0x00000001
        /*0090*/ 	.word	0x00000001


	//----- nvinfo : EIATTR_CBANK_PARAM_SIZE
	.align		4
.L_27:
        /*0094*/ 	.byte	0x03, 0x19
        /*0096*/ 	.short	0x0020


	//----- nvinfo : EIATTR_PARAM_CBANK
	.align		4
        /*0098*/ 	.byte	0x04, 0x0a
        /*009a*/ 	.short	(.L_29 - .L_28)
	.align		4
.L_28:
        /*009c*/ 	.word	index@(.nv.constant0.triton_per_fused_native_layer_norm_0)
        /*00a0*/ 	.short	0x0210
        /*00a2*/ 	.short	0x0020


	//----- nvinfo : EIATTR_SW_WAR
	.align		4
.L_29:
        /*00a4*/ 	.byte	0x04, 0x36
        /*00a6*/ 	.short	(.L_31 - .L_30)
.L_30:
        /*00a8*/ 	.word	0x00000008
.L_31:


//--------------------- .nv.callgraph             --------------------------
	.section	.nv.callgraph,"",@"SHT_CUDA_CALLGRAPH"
	.align	4
	.sectionentsize	8
	.align		4
        /*0000*/ 	.word	0x00000000
	.align		4
        /*0004*/ 	.word	0xffffffff
	.align		4
        /*0008*/ 	.word	0x00000000
	.align		4
        /*000c*/ 	.word	0xfffffffe
	.align		4
        /*0010*/ 	.word	0x00000000
	.align		4
        /*0014*/ 	.word	0xfffffffd
	.align		4
        /*0018*/ 	.word	0x00000000
	.align		4
        /*001c*/ 	.word	0xfffffffc


//--------------------- .text.triton_per_fused_native_layer_norm_0 --------------------------
	.section	.text.triton_per_fused_native_layer_norm_0,"ax",@progbits
	.sectionflags	@"SHF_BARRIERS=1"
	.align	128
        .global         triton_per_fused_native_layer_norm_0
        .type           triton_per_fused_native_layer_norm_0,@function
        .size           triton_per_fused_native_layer_norm_0,(.L_x_1 - triton_per_fused_native_layer_norm_0)
        .other          triton_per_fused_native_layer_norm_0,@"STO_CUDA_ENTRY STV_DEFAULT"
triton_per_fused_native_layer_norm_0:
.text.triton_per_fused_native_layer_norm_0:
[----:B------:R-:W0:Y:S02]  /*0000*/  LDC R1, c[0x0][0x28] ;  /* 0x00000a00ff017b82 */ /* 0x000e240000000800 */
[----:B------:R-:W1:Y:S01]  /*0010*/  S2R R0, SR_TID.X ;  /* 0x0000000000007919 */ /* 0x000e620000002100 */
[----:B------:R-:W2:Y:S01]  /*0020*/  LDC.64 R8, c[0x0][0x210] ;  /* 0x00008400ff087b82 */ /* 0x000ea20000000a00 */
[----:B------:R-:W-:Y:S01]  /*0030*/  CS2R R6, SRZ ;  /* 0x0000000000067805 */ /* 0x000fe2000001ff00 */
[----:B------:R-:W-:Y:S01]  /*0040*/  ULDC.64 UR6, c[0x0][0x208] ;  /* 0x0000820000067ab9 */ /* 0x000fe20000000a00 */
[----:B------:R-:W3:Y:S01]  /*0050*/  S2R R3, SR_CTAID.X ;  /* 0x0000000000037919 */ /* 0x000ee20000002500 */
[----:B-1----:R-:W-:Y:S02]  /*0060*/  SHF.R.U32.HI R2, RZ, 0x1, R0 ;  /* 0x00000001ff027819 */ /* 0x002fe40000011600 */
[----:B------:R-:W-:Y:S01]  /*0070*/  SHF.L.U32 R5, R0, 0x2, RZ ;  /* 0x0000000200057819 */ /* 0x000fe200000006ff */
[----:B---3--:R-:W-:Y:S01]  /*0080*/  IMAD.SHL.U32 R3, R3, 0x20, RZ ;  /* 0x0000002003037824 */ /* 0x008fe200078e00ff */
[----:B------:R-:W-:Y:S02]  /*0090*/  SGXT.U32 R2, R2, 0x5 ;  /* 0x000000050202781a */ /* 0x000fe40000000000 */
[----:B------:R-:W-:-:S02]  /*00a0*/  LOP3.LUT R5, R5, 0x4, RZ, 0xc0, !PT ;  /* 0x0000000405057812 */ /* 0x000fc400078ec0ff */
[----:B------:R-:W-:-:S04]  /*00b0*/  LOP3.LUT R4, R3, R2, RZ, 0xfc, !PT ;  /* 0x0000000203047212 */ /* 0x000fc800078efcff */
[C---:B------:R-:W-:Y:S01]  /*00c0*/  ISETP.GE.AND P0, PT, R4.reuse, 0x40, PT ;  /* 0x000000400400780c */ /* 0x040fe20003f06270 */
[----:B------:R-:W-:-:S04]  /*00d0*/  IMAD R5, R4, 0x8, R5 ;  /* 0x0000000804057824 */ /* 0x000fc800078e0205 */
[----:B--2---:R-:W-:Y:S01]  /*00e0*/  IMAD.WIDE R8, R5, 0x4, R8 ;  /* 0x0000000405087825 */ /* 0x004fe200078e0208 */
[----:B------:R-:W-:-:S07]  /*00f0*/  CS2R R4, SRZ ;  /* 0x0000000000047805 */ /* 0x000fce000001ff00 */
[----:B------:R1:W2:Y:S01]  /*0100*/  @!P0 LDG.E.128 R4, desc[UR6][R8.64] ;  /* 0x0000000608048981 */ /* 0x0002a2000c1e1d00 */
[----:B------:R-:W3:Y:S01]  /*0110*/  S2UR UR5, SR_CgaCtaId ;  /* 0x00000000000579c3 */ /* 0x000ee20000008800 */
[----:B------:R-:W-:Y:S02]  /*0120*/  UMOV UR4, 0x400 ;  /* 0x0000040000047882 */ /* 0x000fe40000000000 */
[----:B---3--:R-:W-:-:S06]  /*0130*/  UPRMT UR4, UR5, 0x654, UR4 ;  /* 0x0000065405047896 */ /* 0x008fcc0008000004 */
[----:B-1----:R-:W-:Y:S02]  /*0140*/  LEA R9, R2, UR4, 0x2 ;  /* 0x0000000402097c11 */ /* 0x002fe4000f8e10ff */
[----:B--2---:R-:W-:Y:S02]  /*0150*/  SEL R10, R4, RZ, !P0 ;  /* 0x000000ff040a7207 */ /* 0x004fe40004000000 */
[----:B------:R-:W-:Y:S02]  /*0160*/  SEL R5, R5, RZ, !P0 ;  /* 0x000000ff05057207 */ /* 0x000fe40004000000 */
[----:B------:R-:W-:Y:S02]  /*0170*/  SEL R6, R6, RZ, !P0 ;  /* 0x000000ff06067207 */ /* 0x000fe40004000000 */
[----:B------:R-:W-:Y:S01]  /*0180*/  SEL R7, R7, RZ, !P0 ;  /* 0x000000ff07077207 */ /* 0x000fe20004000000 */
[----:B------:R-:W-:-:S04]  /*0190*/  FADD R11, R10, R5 ;  /* 0x000000050a0b7221 */ /* 0x000fc80000000000 */
[----:B------:R-:W-:-:S04]  /*01a0*/  FADD R4, R6, R11 ;  /* 0x0000000b06047221 */ /* 0x000fc80000000000 */
[----:B------:R-:W-:-:S05]  /*01b0*/  FADD R4, R7, R4 ;  /* 0x0000000407047221 */ /* 0x000fca0000000000 */
[----:B------:R-:W-:-:S05]  /*01c0*/  FSEL R11, R4, RZ, !P0 ;  /* 0x000000ff040b7208 */ /* 0x000fca0004000000 */
[----:B------:R-:W1:Y:S02]  /*01d0*/  SHFL.BFLY PT, R4, R11, 0x1, 0x1f ;  /* 0x0c201f000b047f89 */ /* 0x000e6400000e0000 */
[----:B-1----:R-:W-:Y:S01]  /*01e0*/  FADD R8, R11, R4 ;  /* 0x000000040b087221 */ /* 0x002fe20000000000 */
[----:B------:R-:W-:-:S03]  /*01f0*/  LOP3.LUT R4, R0, 0x1f, RZ, 0xc0, !PT ;  /* 0x0000001f00047812 */ /* 0x000fc600078ec0ff */
[C---:B------:R-:W-:Y:S01]  /*0200*/  FFMA R5, R8.reuse, -0.125, R5 ;  /* 0xbe00000008057823 */ /* 0x040fe20000000005 */
[C---:B------:R-:W-:Y:S01]  /*0210*/  FFMA R2, R8.reuse, -0.125, R10 ;  /* 0xbe00000008027823 */ /* 0x040fe2000000000a */
[----:B------:R-:W-:Y:S01]  /*0220*/  STS [R9], R8 ;  /* 0x0000000809007388 */ /* 0x000fe20000000800 */
[----:B------:R-:W-:Y:S01]  /*0230*/  FFMA R7, R8, -0.125, R7 ;  /* 0xbe00000008077823 */ /* 0x000fe20000000007 */
[----:B------:R-:W-:Y:S01]  /*0240*/  FMUL R5, R5, R5 ;  /* 0x0000000505057220 */ /* 0x000fe20000400000 */
[----:B------:R-:W-:-:S03]  /*0250*/  LEA R10, R4, UR4, 0x2 ;  /* 0x00000004040a7c11 */ /* 0x000fc6000f8e10ff */
[----:B------:R-:W-:Y:S01]  /*0260*/  FFMA R5, R2, R2, R5 ;  /* 0x0000000202057223 */ /* 0x000fe20000000005 */
[----:B------:R-:W-:Y:S01]  /*0270*/  FFMA R2, R8, -0.125, R6 ;  /* 0xbe00000008027823 */ /* 0x000fe20000000006 */
[----:B------:R-:W-:Y:S03]  /*0280*/  BAR.SYNC.DEFER_BLOCKING 0x0 ;  /* 0x0000000000007b1d */ /* 0x000fe60000010000 */
[----:B------:R-:W-:-:S05]  /*0290*/  FFMA R2, R2, R2, R5 ;  /* 0x0000000202027223 */ /* 0x000fca0000000005 */
[----:B------:R-:W1:Y:S01]  /*02a0*/  LDC.64 R4, c[0x0][0x218] ;  /* 0x00008600ff047b82 */ /* 0x000e620000000a00 */
[----:B------:R-:W-:Y:S01]  /*02b0*/  FFMA R2, R7, R7, R2 ;  /* 0x0000000707027223 */ /* 0x000fe20000000002 */
[----:B------:R-:W-:-:S04]  /*02c0*/  LOP3.LUT R7, R3, 0x1f, R0, 0xf8, !PT ;  /* 0x0000001f03077812 */ /* 0x000fc800078ef800 */
[----:B------:R-:W-:Y:S02]  /*02d0*/  FSEL R11, R2, RZ, !P0 ;  /* 0x000000ff020b7208 */ /* 0x000fe40004000000 */
[----:B------:R-:W-:-:S03]  /*02e0*/  LOP3.LUT P0, RZ, R0, 0x20, RZ, 0xc0, !PT ;  /* 0x0000002000ff7812 */ /* 0x000fc6000780c0ff */
[----:B------:R-:W2:Y:S01]  /*02f0*/  SHFL.BFLY PT, R2, R11, 0x1, 0x1f ;  /* 0x0c201f000b027f89 */ /* 0x000ea200000e0000 */
[----:B------:R-:W-:-:S03]  /*0300*/  ISETP.LT.AND P0, PT, R7, 0x40, !P0 ;  /* 0x000000400700780c */ /* 0x000fc60004701270 */
[----:B------:R-:W3:Y:S01]  /*0310*/  LDS R6, [R10] ;  /* 0x000000000a067984 */ /* 0x000ee20000000800 */
[----:B--2---:R-:W-:Y:S01]  /*0320*/  FADD R0, R11, R2 ;  /* 0x000000020b007221 */ /* 0x004fe20000000000 */
[----:B------:R-:W-:Y:S01]  /*0330*/  BAR.SYNC.DEFER_BLOCKING 0x0 ;  /* 0x0000000000007b1d */ /* 0x000fe20000010000 */
[----:B-1----:R-:W-:-:S04]  /*0340*/  IMAD.WIDE R2, R7, 0x4, R4 ;  /* 0x0000000407027825 */ /* 0x002fc800078e0204 */
[----:B---3--:R-:W-:Y:S01]  /*0350*/  FMUL R5, R6, 0.125 ;  /* 0x3e00000006057820 */ /* 0x008fe20000400000 */
[----:B------:R1:W-:Y:S02]  /*0360*/  STS [R9], R0 ;  /* 0x0000000009007388 */ /* 0x0003e40000000800 */
[----:B------:R-:W-:Y:S06]  /*0370*/  BAR.SYNC.DEFER_BLOCKING 0x0 ;  /* 0x0000000000007b1d */ /* 0x000fec0000010000 */
[----:B------:R1:W-:Y:S01]  /*0380*/  @P0 STG.E desc[UR6][R2.64], R5 ;  /* 0x0000000502000986 */ /* 0x0003e2000c101906 */
[----:B------:R-:W-:Y:S05]  /*0390*/  @!P0 EXIT ;  /* 0x000000000000894d */ /* 0x000fea0003800000 */
[----:B-1----:R-:W0:Y:S01]  /*03a0*/  LDS R5, [R10] ;  /* 0x000000000a057984 */ /* 0x002e220000000800 */
[----:B------:R-:W1:Y:S02]  /*03b0*/  LDC.64 R2, c[0x0][0x220] ;  /* 0x00008800ff027b82 */ /* 0x000e640000000a00 */
[----:B-1----:R-:W-:-:S05]  /*03c0*/  IMAD.WIDE R2, R7, 0x4, R2 ;  /* 0x0000000407027825 */ /* 0x002fca00078e0202 */
[----:B0-----:R-:W-:Y:S01]  /*03d0*/  STG.E desc[UR6][R2.64], R5 ;  /* 0x0000000502007986 */ /* 0x001fe2000c101906 */
[----:B------:R-:W-:Y:S05]  /*03e0*/  EXIT ;  /* 0x000000000000794d */ /* 0x000fea0003800000 */
.L_x_0:
[----:B------:R-:W-:-:S00]  /*03f0*/  BRA `(.L_x_0) ;  /* 0xfffffffc00fc7947 */ /* 0x000fc0000383ffff */
[----:B------:R-:W-:-:S00]  /*0400*/  NOP ;  /* 0x0000000000007918 */ /* 0x000fc00000000000 */
[----:B------:R-:W-:-:S00]  /*0410*/  NOP ;  /* 0x0000000000007918 */ /* 0x000fc00000000000 */
[----:B------:R-:W-:-:S00]  /*0420*/  NOP ;  /* 0x0000000000007918 */ /* 0x000fc00000000000 */
[----:B------:R-:W-:-:S00]  /*0430*/  NOP ;  /* 0x0000000000007918 */ /* 0x000fc00000000000 */
[----:B------:R-:W-:-:S00]  /*0440*/  NOP ;  /* 0x0000000000007918 */ /* 0x000fc00000000000 */
[----:B------:R-:W-:-:S00]  /*0450*/  NOP ;  /* 0x0000000000007918 */ /* 0x000fc00000000000 */
[----:B------:R-:W-:-:S00]  /*0460*/  NOP ;  /* 0x0000000000007918 */ /* 0x000fc00000000000 */
[----:B------:R-:W-:-:S00]  /*0470*/  NOP ;  /* 0x0000000000007918 */ /* 0x000fc00000000000 */
.L_x_1:


//--------------------- .nv.shared.triton_per_fused_native_layer_norm_0 --------------------------
	.section	.nv.shared.triton_per_fused_native_layer_norm_0,"aw",@nobits
	.sectionflags	@""
	.align	16
	.zero		1024


//--------------------- .nv.constant0.triton_per_fused_native_layer_norm_0 --------------------------
	.section	.nv.constant0.triton_per_fused_native_layer_norm_0,"a",@progbits
	.sectionflags	@""
	.align	4
.nv.constant0.triton_per_fused_native_layer_norm_0:
	.zero		560
